//
// Generated by NVIDIA NVVM Compiler
//
// Compiler Build ID: CL-36424714
// Cuda compilation tools, release 13.0, V13.0.88
// Based on NVVM 20.0.0
//

.version 9.0
.target sm_100
.address_size 64

	// .globl	_Z20tiledMatMulOptimizedPKfS0_Pfi
// _ZZ20tiledMatMulOptimizedPKfS0_PfiE7sharedA has been demoted
// _ZZ20tiledMatMulOptimizedPKfS0_PfiE7sharedB has been demoted

.visible .entry _Z20tiledMatMulOptimizedPKfS0_Pfi(
	.param .u64 .ptr .align 1 _Z20tiledMatMulOptimizedPKfS0_Pfi_param_0,
	.param .u64 .ptr .align 1 _Z20tiledMatMulOptimizedPKfS0_Pfi_param_1,
	.param .u64 .ptr .align 1 _Z20tiledMatMulOptimizedPKfS0_Pfi_param_2,
	.param .u32 _Z20tiledMatMulOptimizedPKfS0_Pfi_param_3
)
{
	.reg .pred 	%p<37>;
	.reg .b32 	%r<30>;
	.reg .b32 	%f<242>;
	.reg .b64 	%rd<13>;
	// demoted variable
	.shared .align 4 .b8 _ZZ20tiledMatMulOptimizedPKfS0_PfiE7sharedA[4096];
	// demoted variable
	.shared .align 4 .b8 _ZZ20tiledMatMulOptimizedPKfS0_PfiE7sharedB[8192];
	ld.param.u64 	%rd5, [_Z20tiledMatMulOptimizedPKfS0_Pfi_param_0];
	ld.param.u64 	%rd6, [_Z20tiledMatMulOptimizedPKfS0_Pfi_param_1];
	ld.param.u64 	%rd7, [_Z20tiledMatMulOptimizedPKfS0_Pfi_param_2];
	ld.param.u32 	%r13, [_Z20tiledMatMulOptimizedPKfS0_Pfi_param_3];
	mov.u32 	%r1, %tid.y;
	mov.u32 	%r2, %tid.x;
	mov.u32 	%r14, %ctaid.y;
	shl.b32 	%r15, %r14, 5;
	add.s32 	%r3, %r15, %r1;
	mov.u32 	%r16, %ctaid.x;
	shl.b32 	%r17, %r16, 6;
	add.s32 	%r4, %r17, %r2;
	add.s32 	%r5, %r4, 32;
	cvt.rn.f32.s32 	%f135, %r13;
	mul.f32 	%f136, %f135, 0f3D000000;
	cvt.rpi.f32.f32 	%f1, %f136;
	setp.leu.f32 	%p1, %f1, 0f00000000;
	mov.f32 	%f240, 0f00000000;
	mov.f32 	%f208, %f240;
	@%p1 bra 	$L__BB0_69;
	mad.lo.s32 	%r6, %r13, %r3, %r2;
	shl.b32 	%r19, %r1, 7;
	mov.u32 	%r20, _ZZ20tiledMatMulOptimizedPKfS0_PfiE7sharedA;
	add.s32 	%r7, %r20, %r19;
	shl.b32 	%r21, %r2, 2;
	add.s32 	%r8, %r7, %r21;
	shl.b32 	%r22, %r1, 8;
	mov.u32 	%r23, _ZZ20tiledMatMulOptimizedPKfS0_PfiE7sharedB;
	add.s32 	%r10, %r23, %r21;
	add.s32 	%r9, %r10, %r22;
	cvta.to.global.u64 	%rd1, %rd5;
	cvta.to.global.u64 	%rd2, %rd6;
	mov.f32 	%f208, 0f00000000;
	mov.b32 	%r29, 0;
	mov.f32 	%f240, %f208;
$L__BB0_2:
	setp.ge.s32 	%p2, %r5, %r13;
	shl.b32 	%r24, %r29, 5;
	add.s32 	%r25, %r6, %r24;
	mul.wide.s32 	%rd8, %r25, 4;
	add.s64 	%rd9, %rd1, %rd8;
	ld.global.f32 	%f138, [%rd9];
	st.shared.f32 	[%r8], %f138;
	add.s32 	%r26, %r24, %r1;
	mad.lo.s32 	%r27, %r26, %r13, %r4;
	mul.wide.s32 	%rd10, %r27, 4;
	add.s64 	%rd3, %rd2, %rd10;
	ld.global.f32 	%f139, [%rd3];
	st.shared.f32 	[%r9], %f139;
	@%p2 bra 	$L__BB0_4;
	ld.global.f32 	%f140, [%rd3+128];
	st.shared.f32 	[%r9+128], %f140;
$L__BB0_4:
	setp.ge.s32 	%p3, %r5, %r13;
	bar.sync 	0;
	ld.shared.f32 	%f4, [%r7];
	ld.shared.f32 	%f141, [%r10];
	fma.rn.f32 	%f5, %f4, %f141, %f240;
	@%p3 bra 	$L__BB0_6;
	ld.shared.f32 	%f142, [%r10+128];
	fma.rn.f32 	%f208, %f4, %f142, %f208;
$L__BB0_6:
	setp.ge.s32 	%p4, %r5, %r13;
	ld.shared.f32 	%f8, [%r7+4];
	ld.shared.f32 	%f143, [%r10+256];
	fma.rn.f32 	%f9, %f8, %f143, %f5;
	@%p4 bra 	$L__BB0_8;
	ld.shared.f32 	%f144, [%r10+384];
	fma.rn.f32 	%f208, %f8, %f144, %f208;
$L__BB0_8:
	setp.ge.s32 	%p5, %r5, %r13;
	ld.shared.f32 	%f12, [%r7+8];
	ld.shared.f32 	%f145, [%r10+512];
	fma.rn.f32 	%f13, %f12, %f145, %f9;
	@%p5 bra 	$L__BB0_10;
	ld.shared.f32 	%f146, [%r10+640];
	fma.rn.f32 	%f208, %f12, %f146, %f208;
$L__BB0_10:
	setp.ge.s32 	%p6, %r5, %r13;
	ld.shared.f32 	%f16, [%r7+12];
	ld.shared.f32 	%f147, [%r10+768];
	fma.rn.f32 	%f17, %f16, %f147, %f13;
	@%p6 bra 	$L__BB0_12;
	ld.shared.f32 	%f148, [%r10+896];
	fma.rn.f32 	%f208, %f16, %f148, %f208;
$L__BB0_12:
	setp.ge.s32 	%p7, %r5, %r13;
	ld.shared.f32 	%f20, [%r7+16];
	ld.shared.f32 	%f149, [%r10+1024];
	fma.rn.f32 	%f21, %f20, %f149, %f17;
	@%p7 bra 	$L__BB0_14;
	ld.shared.f32 	%f150, [%r10+1152];
	fma.rn.f32 	%f208, %f20, %f150, %f208;
$L__BB0_14:
	setp.ge.s32 	%p8, %r5, %r13;
	ld.shared.f32 	%f24, [%r7+20];
	ld.shared.f32 	%f151, [%r10+1280];
	fma.rn.f32 	%f25, %f24, %f151, %f21;
	@%p8 bra 	$L__BB0_16;
	ld.shared.f32 	%f152, [%r10+1408];
	fma.rn.f32 	%f208, %f24, %f152, %f208;
$L__BB0_16:
	setp.ge.s32 	%p9, %r5, %r13;
	ld.shared.f32 	%f28, [%r7+24];
	ld.shared.f32 	%f153, [%r10+1536];
	fma.rn.f32 	%f29, %f28, %f153, %f25;
	@%p9 bra 	$L__BB0_18;
	ld.shared.f32 	%f154, [%r10+1664];
	fma.rn.f32 	%f208, %f28, %f154, %f208;
$L__BB0_18:
	setp.ge.s32 	%p10, %r5, %r13;
	ld.shared.f32 	%f32, [%r7+28];
	ld.shared.f32 	%f155, [%r10+1792];
	fma.rn.f32 	%f33, %f32, %f155, %f29;
	@%p10 bra 	$L__BB0_20;
	ld.shared.f32 	%f156, [%r10+1920];
	fma.rn.f32 	%f208, %f32, %f156, %f208;
$L__BB0_20:
	setp.ge.s32 	%p11, %r5, %r13;
	ld.shared.f32 	%f36, [%r7+32];
	ld.shared.f32 	%f157, [%r10+2048];
	fma.rn.f32 	%f37, %f36, %f157, %f33;
	@%p11 bra 	$L__BB0_22;
	ld.shared.f32 	%f158, [%r10+2176];
	fma.rn.f32 	%f208, %f36, %f158, %f208;
$L__BB0_22:
	setp.ge.s32 	%p12, %r5, %r13;
	ld.shared.f32 	%f40, [%r7+36];
	ld.shared.f32 	%f159, [%r10+2304];
	fma.rn.f32 	%f41, %f40, %f159, %f37;
	@%p12 bra 	$L__BB0_24;
	ld.shared.f32 	%f160, [%r10+2432];
	fma.rn.f32 	%f208, %f40, %f160, %f208;
$L__BB0_24:
	setp.ge.s32 	%p13, %r5, %r13;
	ld.shared.f32 	%f44, [%r7+40];
	ld.shared.f32 	%f161, [%r10+2560];
	fma.rn.f32 	%f45, %f44, %f161, %f41;
	@%p13 bra 	$L__BB0_26;
	ld.shared.f32 	%f162, [%r10+2688];
	fma.rn.f32 	%f208, %f44, %f162, %f208;
$L__BB0_26:
	setp.ge.s32 	%p14, %r5, %r13;
	ld.shared.f32 	%f48, [%r7+44];
	ld.shared.f32 	%f163, [%r10+2816];
	fma.rn.f32 	%f49, %f48, %f163, %f45;
	@%p14 bra 	$L__BB0_28;
	ld.shared.f32 	%f164, [%r10+2944];
	fma.rn.f32 	%f208, %f48, %f164, %f208;
$L__BB0_28:
	setp.ge.s32 	%p15, %r5, %r13;
	ld.shared.f32 	%f52, [%r7+48];
	ld.shared.f32 	%f165, [%r10+3072];
	fma.rn.f32 	%f53, %f52, %f165, %f49;
	@%p15 bra 	$L__BB0_30;
	ld.shared.f32 	%f166, [%r10+3200];
	fma.rn.f32 	%f208, %f52, %f166, %f208;
$L__BB0_30:
	setp.ge.s32 	%p16, %r5, %r13;
	ld.shared.f32 	%f56, [%r7+52];
	ld.shared.f32 	%f167, [%r10+3328];
	fma.rn.f32 	%f57, %f56, %f167, %f53;
	@%p16 bra 	$L__BB0_32;
	ld.shared.f32 	%f168, [%r10+3456];
	fma.rn.f32 	%f208, %f56, %f168, %f208;
$L__BB0_32:
	setp.ge.s32 	%p17, %r5, %r13;
	ld.shared.f32 	%f60, [%r7+56];
	ld.shared.f32 	%f169, [%r10+3584];
	fma.rn.f32 	%f61, %f60, %f169, %f57;
	@%p17 bra 	$L__BB0_34;
	ld.shared.f32 	%f170, [%r10+3712];
	fma.rn.f32 	%f208, %f60, %f170, %f208;
$L__BB0_34:
	setp.ge.s32 	%p18, %r5, %r13;
	ld.shared.f32 	%f64, [%r7+60];
	ld.shared.f32 	%f171, [%r10+3840];
	fma.rn.f32 	%f65, %f64, %f171, %f61;
	@%p18 bra 	$L__BB0_36;
	ld.shared.f32 	%f172, [%r10+3968];
	fma.rn.f32 	%f208, %f64, %f172, %f208;
$L__BB0_36:
	setp.ge.s32 	%p19, %r5, %r13;
	ld.shared.f32 	%f68, [%r7+64];
	ld.shared.f32 	%f173, [%r10+4096];
	fma.rn.f32 	%f69, %f68, %f173, %f65;
	@%p19 bra 	$L__BB0_38;
	ld.shared.f32 	%f174, [%r10+4224];
	fma.rn.f32 	%f208, %f68, %f174, %f208;
$L__BB0_38:
	setp.ge.s32 	%p20, %r5, %r13;
	ld.shared.f32 	%f72, [%r7+68];
	ld.shared.f32 	%f175, [%r10+4352];
	fma.rn.f32 	%f73, %f72, %f175, %f69;
	@%p20 bra 	$L__BB0_40;
	ld.shared.f32 	%f176, [%r10+4480];
	fma.rn.f32 	%f208, %f72, %f176, %f208;
$L__BB0_40:
	setp.ge.s32 	%p21, %r5, %r13;
	ld.shared.f32 	%f76, [%r7+72];
	ld.shared.f32 	%f177, [%r10+4608];
	fma.rn.f32 	%f77, %f76, %f177, %f73;
	@%p21 bra 	$L__BB0_42;
	ld.shared.f32 	%f178, [%r10+4736];
	fma.rn.f32 	%f208, %f76, %f178, %f208;
$L__BB0_42:
	setp.ge.s32 	%p22, %r5, %r13;
	ld.shared.f32 	%f80, [%r7+76];
	ld.shared.f32 	%f179, [%r10+4864];
	fma.rn.f32 	%f81, %f80, %f179, %f77;
	@%p22 bra 	$L__BB0_44;
	ld.shared.f32 	%f180, [%r10+4992];
	fma.rn.f32 	%f208, %f80, %f180, %f208;
$L__BB0_44:
	setp.ge.s32 	%p23, %r5, %r13;
	ld.shared.f32 	%f84, [%r7+80];
	ld.shared.f32 	%f181, [%r10+5120];
	fma.rn.f32 	%f85, %f84, %f181, %f81;
	@%p23 bra 	$L__BB0_46;
	ld.shared.f32 	%f182, [%r10+5248];
	fma.rn.f32 	%f208, %f84, %f182, %f208;
$L__BB0_46:
	setp.ge.s32 	%p24, %r5, %r13;
	ld.shared.f32 	%f88, [%r7+84];
	ld.shared.f32 	%f183, [%r10+5376];
	fma.rn.f32 	%f89, %f88, %f183, %f85;
	@%p24 bra 	$L__BB0_48;
	ld.shared.f32 	%f184, [%r10+5504];
	fma.rn.f32 	%f208, %f88, %f184, %f208;
$L__BB0_48:
	setp.ge.s32 	%p25, %r5, %r13;
	ld.shared.f32 	%f92, [%r7+88];
	ld.shared.f32 	%f185, [%r10+5632];
	fma.rn.f32 	%f93, %f92, %f185, %f89;
	@%p25 bra 	$L__BB0_50;
	ld.shared.f32 	%f186, [%r10+5760];
	fma.rn.f32 	%f208, %f92, %f186, %f208;
$L__BB0_50:
	setp.ge.s32 	%p26, %r5, %r13;
	ld.shared.f32 	%f96, [%r7+92];
	ld.shared.f32 	%f187, [%r10+5888];
	fma.rn.f32 	%f97, %f96, %f187, %f93;
	@%p26 bra 	$L__BB0_52;
	ld.shared.f32 	%f188, [%r10+6016];
	fma.rn.f32 	%f208, %f96, %f188, %f208;
$L__BB0_52:
	setp.ge.s32 	%p27, %r5, %r13;
	ld.shared.f32 	%f100, [%r7+96];
	ld.shared.f32 	%f189, [%r10+6144];
	fma.rn.f32 	%f101, %f100, %f189, %f97;
	@%p27 bra 	$L__BB0_54;
	ld.shared.f32 	%f190, [%r10+6272];
	fma.rn.f32 	%f208, %f100, %f190, %f208;
$L__BB0_54:
	setp.ge.s32 	%p28, %r5, %r13;
	ld.shared.f32 	%f104, [%r7+100];
	ld.shared.f32 	%f191, [%r10+6400];
	fma.rn.f32 	%f105, %f104, %f191, %f101;
	@%p28 bra 	$L__BB0_56;
	ld.shared.f32 	%f192, [%r10+6528];
	fma.rn.f32 	%f208, %f104, %f192, %f208;
$L__BB0_56:
	setp.ge.s32 	%p29, %r5, %r13;
	ld.shared.f32 	%f108, [%r7+104];
	ld.shared.f32 	%f193, [%r10+6656];
	fma.rn.f32 	%f109, %f108, %f193, %f105;
	@%p29 bra 	$L__BB0_58;
	ld.shared.f32 	%f194, [%r10+6784];
	fma.rn.f32 	%f208, %f108, %f194, %f208;
$L__BB0_58:
	setp.ge.s32 	%p30, %r5, %r13;
	ld.shared.f32 	%f112, [%r7+108];
	ld.shared.f32 	%f195, [%r10+6912];
	fma.rn.f32 	%f113, %f112, %f195, %f109;
	@%p30 bra 	$L__BB0_60;
	ld.shared.f32 	%f196, [%r10+7040];
	fma.rn.f32 	%f208, %f112, %f196, %f208;
$L__BB0_60:
	setp.ge.s32 	%p31, %r5, %r13;
	ld.shared.f32 	%f116, [%r7+112];
	ld.shared.f32 	%f197, [%r10+7168];
	fma.rn.f32 	%f117, %f116, %f197, %f113;
	@%p31 bra 	$L__BB0_62;
	ld.shared.f32 	%f198, [%r10+7296];
	fma.rn.f32 	%f208, %f116, %f198, %f208;
$L__BB0_62:
	setp.ge.s32 	%p32, %r5, %r13;
	ld.shared.f32 	%f120, [%r7+116];
	ld.shared.f32 	%f199, [%r10+7424];
	fma.rn.f32 	%f121, %f120, %f199, %f117;
	@%p32 bra 	$L__BB0_64;
	ld.shared.f32 	%f200, [%r10+7552];
	fma.rn.f32 	%f208, %f120, %f200, %f208;
$L__BB0_64:
	setp.ge.s32 	%p33, %r5, %r13;
	ld.shared.f32 	%f124, [%r7+120];
	ld.shared.f32 	%f201, [%r10+7680];
	fma.rn.f32 	%f125, %f124, %f201, %f121;
	@%p33 bra 	$L__BB0_66;
	ld.shared.f32 	%f202, [%r10+7808];
	fma.rn.f32 	%f208, %f124, %f202, %f208;
$L__BB0_66:
	setp.ge.s32 	%p34, %r5, %r13;
	ld.shared.f32 	%f128, [%r7+124];
	ld.shared.f32 	%f203, [%r10+7936];
	fma.rn.f32 	%f240, %f128, %f203, %f125;
	@%p34 bra 	$L__BB0_68;
	ld.shared.f32 	%f204, [%r10+8064];
	fma.rn.f32 	%f208, %f128, %f204, %f208;
$L__BB0_68:
	bar.sync 	0;
	add.s32 	%r29, %r29, 1;
	cvt.rn.f32.u32 	%f205, %r29;
	setp.gt.f32 	%p35, %f1, %f205;
	@%p35 bra 	$L__BB0_2;
$L__BB0_69:
	mad.lo.s32 	%r28, %r13, %r3, %r4;
	cvta.to.global.u64 	%rd11, %rd7;
	mul.wide.s32 	%rd12, %r28, 4;
	add.s64 	%rd4, %rd11, %rd12;
	st.global.f32 	[%rd4], %f240;
	setp.ge.s32 	%p36, %r5, %r13;
	@%p36 bra 	$L__BB0_71;
	st.global.f32 	[%rd4+128], %f208;
$L__BB0_71:
	ret;

}


// ===== COMPILED SASS (sm_100) =====

	.target	sm_100

	.elftype	@"ET_EXEC"


//--------------------- .note.nv.tkinfo           --------------------------
	.section	.note.nv.tkinfo,"",@"SHT_NOTE"
	.sectionflags	@"SHF_NOTE_NV_TKINFO"
	.tkinfo
        /*0018*/ 	.word	0x00000002
        /*0030*/ 	.string	""
        /*0030*/ 	.string	"ptxas"
        /*0030*/ 	.string	"Cuda compilation tools, release 13.0, V13.0.88"
        /*0030*/ 	.string	"Build cuda_13.0.r13.0/compiler.36424714_0"
        /*0030*/ 	.string	"-arch sm_100 -m 64 "



//--------------------- .note.nv.cuinfo           --------------------------
	.section	.note.nv.cuinfo,"",@"SHT_NOTE"
	.sectionflags	@"SHF_NOTE_NV_CUINFO"
        /*0018*/ 	.short	0x0002
        /*001a*/ 	.short	0x0064
        /*001c*/ 	.short	0x0082
	.zero		2


//--------------------- .nv.info                  --------------------------
	.section	.nv.info,"",@"SHT_CUDA_INFO"
	.align	4


	//----- nvinfo : EIATTR_REGCOUNT
	.align		4
        /*0000*/ 	.byte	0x04, 0x2f
        /*0002*/ 	.short	(.L_1 - .L_0)
	.align		4
.L_0:
        /*0004*/ 	.word	index@(_Z20tiledMatMulOptimizedPKfS0_Pfi)
        /*0008*/ 	.word	0x00000020


	//----- nvinfo : EIATTR_FRAME_SIZE
	.align		4
.L_1:
        /*000c*/ 	.byte	0x04, 0x11
        /*000e*/ 	.short	(.L_3 - .L_2)
	.align		4
.L_2:
        /*0010*/ 	.word	index@(_Z20tiledMatMulOptimizedPKfS0_Pfi)
        /*0014*/ 	.word	0x00000000


	//----- nvinfo : EIATTR_MIN_STACK_SIZE
	.align		4
.L_3:
        /*0018*/ 	.byte	0x04, 0x12
        /*001a*/ 	.short	(.L_5 - .L_4)
	.align		4
.L_4:
        /*001c*/ 	.word	index@(_Z20tiledMatMulOptimizedPKfS0_Pfi)
        /*0020*/ 	.word	0x00000000
.L_5:


//--------------------- .nv.compat                --------------------------
	.section	.nv.compat,"",@"SHT_CUDA_COMPAT_INFO"
	.align	4
        /*0000*/ 	.byte	0x02, 0x09, 0x00, 0x00, 0x02, 0x02, 0x01, 0x00, 0x02, 0x05, 0x05, 0x00, 0x03, 0x07, 0x01, 0x01
        /*0010*/ 	.byte	0x02, 0x03, 0x00, 0x00, 0x02, 0x06, 0x01, 0x00, 0x04, 0x0b, 0x08, 0x00, 0x09, 0x00, 0x00, 0x00
        /*0020*/ 	.byte	0x00, 0x00, 0x00, 0x00


//--------------------- .nv.info._Z20tiledMatMulOptimizedPKfS0_Pfi --------------------------
	.section	.nv.info._Z20tiledMatMulOptimizedPKfS0_Pfi,"",@"SHT_CUDA_INFO"
	.sectionflags	@""
	.align	4


	//----- nvinfo : EIATTR_CUDA_API_VERSION
	.align		4
        /*0000*/ 	.byte	0x04, 0x37
        /*0002*/ 	.short	(.L_7 - .L_6)
.L_6:
        /*0004*/ 	.word	0x00000082


	//----- nvinfo : EIATTR_KPARAM_INFO
	.align		4
.L_7:
        /*0008*/ 	.byte	0x04, 0x17
        /*000a*/ 	.short	(.L_9 - .L_8)
.L_8:
        /*000c*/ 	.word	0x00000000
        /*0010*/ 	.short	0x0003
        /*0012*/ 	.short	0x0018
        /*0014*/ 	.byte	0x00, 0xf0, 0x11, 0x00


	//----- nvinfo : EIATTR_KPARAM_INFO
	.align		4
.L_9:
        /*0018*/ 	.byte	0x04, 0x17
        /*001a*/ 	.short	(.L_11 - .L_10)
.L_10:
        /*001c*/ 	.word	0x00000000
        /*0020*/ 	.short	0x0002
        /*0022*/ 	.short	0x0010
        /*0024*/ 	.byte	0x00, 0xf5, 0x21, 0x00


	//----- nvinfo : EIATTR_KPARAM_INFO
	.align		4
.L_11:
        /*0028*/ 	.byte	0x04, 0x17
        /*002a*/ 	.short	(.L_13 - .L_12)
.L_12:
        /*002c*/ 	.word	0x00000000
        /*0030*/ 	.short	0x0001
        /*0032*/ 	.short	0x0008
        /*0034*/ 	.byte	0x00, 0xf5, 0x21, 0x00


	//----- nvinfo : EIATTR_KPARAM_INFO
	.align		4
.L_13:
        /*0038*/ 	.byte	0x04, 0x17
        /*003a*/ 	.short	(.L_15 - .L_14)
.L_14:
        /*003c*/ 	.word	0x00000000
        /*0040*/ 	.short	0x0000
        /*0042*/ 	.short	0x0000
        /*0044*/ 	.byte	0x00, 0xf5, 0x21, 0x00


	//----- nvinfo : EIATTR_SPARSE_MMA_MASK
	.align		4
.L_15:
        /*0048*/ 	.byte	0x03, 0x50
        /*004a*/ 	.short	0x0000


	//----- nvinfo : EIATTR_MAXREG_COUNT
	.align		4
        /*004c*/ 	.byte	0x03, 0x1b
        /*004e*/ 	.short	0x00ff


	//----- nvinfo : EIATTR_NUM_BARRIERS
	.align		4
        /*0050*/ 	.byte	0x02, 0x4c
        /*0052*/ 	.byte	0x01
	.zero		1


	//----- nvinfo : EIATTR_MERCURY_ISA_VERSION
	.align		4
        /*0054*/ 	.byte	0x03, 0x5f
        /*0056*/ 	.short	0x0101


	//----- nvinfo : EIATTR_VRC_CTA_INIT_COUNT
	.align		4
        /*0058*/ 	.byte	0x02, 0x4a
	.zero		1
	.zero		1


	//----- nvinfo : EIATTR_EXIT_INSTR_OFFSETS
	.align		4
        /*005c*/ 	.byte	0x04, 0x1c
        /*005e*/ 	.short	(.L_17 - .L_16)


	//   ....[0]....
.L_16:
        /*0060*/ 	.word	0x00000c20


	//   ....[1]....
        /*0064*/ 	.word	0x00000c40


	//----- nvinfo : EIATTR_CBANK_PARAM_SIZE
	.align		4
.L_17:
        /*0068*/ 	.byte	0x03, 0x19
        /*006a*/ 	.short	0x001c


	//----- nvinfo : EIATTR_PARAM_CBANK
	.align		4
        /*006c*/ 	.byte	0x04, 0x0a
        /*006e*/ 	.short	(.L_19 - .L_18)
	.align		4
.L_18:
        /*0070*/ 	.word	index@(.nv.constant0._Z20tiledMatMulOptimizedPKfS0_Pfi)
        /*0074*/ 	.short	0x0380
        /*0076*/ 	.short	0x001c


	//----- nvinfo : EIATTR_SW_WAR
	.align		4
.L_19:
        /*0078*/ 	.byte	0x04, 0x36
        /*007a*/ 	.short	(.L_21 - .L_20)
.L_20:
        /*007c*/ 	.word	0x00000008
.L_21:


//--------------------- .nv.callgraph             --------------------------
	.section	.nv.callgraph,"",@"SHT_CUDA_CALLGRAPH"
	.align	4
	.sectionentsize	8
	.align		4
        /*0000*/ 	.word	0x00000000
	.align		4
        /*0004*/ 	.word	0xffffffff
	.align		4
        /*0008*/ 	.word	0x00000000
	.align		4
        /*000c*/ 	.word	0xfffffffe
	.align		4
        /*0010*/ 	.word	0x00000000
	.align		4
        /*0014*/ 	.word	0xfffffffd
	.align		4
        /*0018*/ 	.word	0x00000000
	.align		4
        /*001c*/ 	.word	0xfffffffc


//--------------------- .text._Z20tiledMatMulOptimizedPKfS0_Pfi --------------------------
	.section	.text._Z20tiledMatMulOptimizedPKfS0_Pfi,"ax",@progbits
	.align	128
        .global         _Z20tiledMatMulOptimizedPKfS0_Pfi
        .type           _Z20tiledMatMulOptimizedPKfS0_Pfi,@function
        .size           _Z20tiledMatMulOptimizedPKfS0_Pfi,(.L_x_3 - _Z20tiledMatMulOptimizedPKfS0_Pfi)
        .other          _Z20tiledMatMulOptimizedPKfS0_Pfi,@"STO_CUDA_ENTRY STV_DEFAULT"
_Z20tiledMatMulOptimizedPKfS0_Pfi:
.text._Z20tiledMatMulOptimizedPKfS0_Pfi:
[----:B------:R-:W-:Y:S01]  /*0000*/  LDC R1, c[0x0][0x37c] ;  /* 0x0000df00ff017b82 */ /* 0x000fe20000000800 */
[----:B------:R-:W0:Y:S01]  /*0010*/  LDCU UR7, c[0x0][0x398] ;  /* 0x00007300ff0777ac */ /* 0x000e220008000800 */
[----:B------:R-:W1:Y:S01]  /*0020*/  S2R R9, SR_TID.X ;  /* 0x0000000000097919 */ /* 0x000e620000002100 */
[----:B------:R-:W-:Y:S01]  /*0030*/  HFMA2 R21, -RZ, RZ, 0, 0 ;  /* 0x00000000ff157431 */ /* 0x000fe200000001ff */
[----:B------:R-:W-:Y:S01]  /*0040*/  MOV R7, RZ ;  /* 0x000000ff00077202 */ /* 0x000fe20000000f00 */
[----:B------:R-:W2:Y:S01]  /*0050*/  LDCU.64 UR10, c[0x0][0x358] ;  /* 0x00006b00ff0a77ac */ /* 0x000ea20008000a00 */
[----:B------:R-:W1:Y:S01]  /*0060*/  S2R R4, SR_CTAID.X ;  /* 0x0000000000047919 */ /* 0x000e620000002500 */
[----:B------:R-:W3:Y:S01]  /*0070*/  S2R R0, SR_TID.Y ;  /* 0x0000000000007919 */ /* 0x000ee20000002200 */
[----:B------:R-:W3:Y:S01]  /*0080*/  S2R R3, SR_CTAID.Y ;  /* 0x0000000000037919 */ /* 0x000ee20000002600 */
[----:B0-----:R-:W-:-:S05]  /*0090*/  I2FP.F32.S32 R2, UR7 ;  /* 0x0000000700027c45 */ /* 0x001fca0008201400 */
[----:B------:R-:W-:-:S04]  /*00a0*/  FMUL R2, R2, 0.03125 ;  /* 0x3d00000002027820 */ /* 0x000fc80000400000 */
[----:B------:R-:W0:Y:S01]  /*00b0*/  FRND.CEIL R17, R2 ;  /* 0x0000000200117307 */ /* 0x000e220000209000 */
[----:B-1----:R-:W-:-:S04]  /*00c0*/  LEA R19, R4, R9, 0x6 ;  /* 0x0000000904137211 */ /* 0x002fc800078e30ff */
[----:B------:R-:W-:Y:S02]  /*00d0*/  IADD3 R18, PT, PT, R19, 0x20, RZ ;  /* 0x0000002013127810 */ /* 0x000fe40007ffe0ff */
[----:B0-----:R-:W-:Y:S02]  /*00e0*/  FSETP.GT.AND P0, PT, R17, RZ, PT ;  /* 0x000000ff1100720b */ /* 0x001fe40003f04000 */
[----:B---3--:R-:W-:-:S11]  /*00f0*/  LEA R20, R3, R0, 0x5 ;  /* 0x0000000003147211 */ /* 0x008fd600078e28ff */
[----:B--2---:R-:W-:Y:S05]  /*0100*/  @!P0 BRA `(.L_x_0) ;  /* 0x0000000800b08947 */ /* 0x004fea0003800000 */
[----:B------:R-:W0:Y:S01]  /*0110*/  S2UR UR6, SR_CgaCtaId ;  /* 0x00000000000679c3 */ /* 0x000e220000008800 */
[----:B------:R-:W-:Y:S01]  /*0120*/  UMOV UR4, 0x400 ;  /* 0x0000040000047882 */ /* 0x000fe20000000000 */
[----:B------:R-:W-:Y:S01]  /*0130*/  ISETP.GE.AND P0, PT, R18, UR7, PT ;  /* 0x0000000712007c0c */ /* 0x000fe2000bf06270 */
[----:B------:R-:W-:Y:S01]  /*0140*/  UIADD3 UR5, UPT, UPT, UR4, 0x1000, URZ ;  /* 0x0000100004057890 */ /* 0x000fe2000fffe0ff */
[----:B------:R-:W-:Y:S01]  /*0150*/  IMAD R16, R20, UR7, R9 ;  /* 0x0000000714107c24 */ /* 0x000fe2000f8e0209 */
[----:B------:R-:W-:Y:S01]  /*0160*/  MOV R7, RZ ;  /* 0x000000ff00077202 */ /* 0x000fe20000000f00 */
[----:B------:R-:W1:Y:S01]  /*0170*/  LDCU UR8, c[0x0][0x398] ;  /* 0x00007300ff0877ac */ /* 0x000e620008000800 */
[----:B------:R-:W-:Y:S01]  /*0180*/  MOV R3, RZ ;  /* 0x000000ff00037202 */ /* 0x000fe20000000f00 */
[----:B------:R-:W2:Y:S01]  /*0190*/  LDC.64 R24, c[0x0][0x380] ;  /* 0x0000e000ff187b82 */ /* 0x000ea20000000a00 */
[----:B------:R-:W-:-:S07]  /*01a0*/  MOV R21, RZ ;  /* 0x000000ff00157202 */ /* 0x000fce0000000f00 */
[----:B------:R-:W3:Y:S01]  /*01b0*/  LDC.64 R22, c[0x0][0x388] ;  /* 0x0000e200ff167b82 */ /* 0x000ee20000000a00 */
[----:B0-----:R-:W-:Y:S02]  /*01c0*/  ULEA UR4, UR6, UR4, 0x18 ;  /* 0x0000000406047291 */ /* 0x001fe4000f8ec0ff */
[----:B------:R-:W-:-:S04]  /*01d0*/  ULEA UR5, UR6, UR5, 0x18 ;  /* 0x0000000506057291 */ /* 0x000fc8000f8ec0ff */
[C---:B------:R-:W-:Y:S02]  /*01e0*/  LEA R6, R0.reuse, UR4, 0x7 ;  /* 0x0000000400067c11 */ /* 0x040fe4000f8e38ff */
[C---:B------:R-:W-:Y:S02]  /*01f0*/  LEA R5, R9.reuse, UR5, 0x2 ;  /* 0x0000000509057c11 */ /* 0x040fe4000f8e10ff */
[----:B------:R-:W-:Y:S02]  /*0200*/  LEA R4, R9, R6, 0x2 ;  /* 0x0000000609047211 */ /* 0x000fe400078e10ff */
[----:B-1----:R-:W-:-:S07]  /*0210*/  LEA R2, R0, R5, 0x8 ;  /* 0x0000000500027211 */ /* 0x002fce00078e40ff */
.L_x_1:
[C---:B------:R-:W-:Y:S01]  /*0220*/  LEA R8, R3.reuse, R0, 0x5 ;  /* 0x0000000003087211 */ /* 0x040fe200078e28ff */
[----:B------:R-:W-:Y:S01]  /*0230*/  UMOV UR7, UR8 ;  /* 0x0000000800077c82 */ /* 0x000fe20008000000 */
[----:B------:R-:W-:-:S03]  /*0240*/  LEA R11, R3, R16, 0x5 ;  /* 0x00000010030b7211 */ /* 0x000fc600078e28ff */
[----:B------:R-:W-:Y:S02]  /*0250*/  IMAD R9, R8, UR7, R19 ;  /* 0x0000000708097c24 */ /* 0x000fe4000f8e0213 */
[----:B--2---:R-:W-:-:S04]  /*0260*/  IMAD.WIDE R10, R11, 0x4, R24 ;  /* 0x000000040b0a7825 */ /* 0x004fc800078e0218 */
[----:B---3--:R-:W-:Y:S02]  /*0270*/  IMAD.WIDE R8, R9, 0x4, R22 ;  /* 0x0000000409087825 */ /* 0x008fe400078e0216 */
[----:B------:R-:W2:Y:S04]  /*0280*/  LDG.E R11, desc[UR10][R10.64] ;  /* 0x0000000a0a0b7981 */ /* 0x000ea8000c1e1900 */
[----:B------:R-:W3:Y:S04]  /*0290*/  LDG.E R27, desc[UR10][R8.64] ;  /* 0x0000000a081b7981 */ /* 0x000ee8000c1e1900 */
[----:B------:R-:W4:Y:S01]  /*02a0*/  @!P0 LDG.E R29, desc[UR10][R8.64+0x80] ;  /* 0x0000800a081d8981 */ /* 0x000f22000c1e1900 */
[----:B------:R-:W-:-:S03]  /*02b0*/  IADD3 R3, PT, PT, R3, 0x1, RZ ;  /* 0x0000000103037810 */ /* 0x000fc60007ffe0ff */
[----:B--2---:R-:W-:Y:S04]  /*02c0*/  STS [R4], R11 ;  /* 0x0000000b04007388 */ /* 0x004fe80000000800 */
[----:B---3--:R-:W-:Y:S04]  /*02d0*/  STS [R2], R27 ;  /* 0x0000001b02007388 */ /* 0x008fe80000000800 */
[----:B----4-:R-:W-:Y:S01]  /*02e0*/  @!P0 STS [R2+0x80], R29 ;  /* 0x0000801d02008388 */ /* 0x010fe20000000800 */
[----:B------:R-:W-:Y:S01]  /*02f0*/  BAR.SYNC.DEFER_BLOCKING 0x0 ;  /* 0x0000000000007b1d */ /* 0x000fe20000010000 */
[----:B------:R-:W-:-:S05]  /*0300*/  ISETP.GE.AND P0, PT, R18, UR7, PT ;  /* 0x0000000712007c0c */ /* 0x000fca000bf06270 */
[----:B------:R-:W-:Y:S04]  /*0310*/  LDS R26, [R5] ;  /* 0x00000000051a7984 */ /* 0x000fe80000000800 */
[----:B------:R-:W0:Y:S04]  /*0320*/  LDS.128 R12, [R6] ;  /* 0x00000000060c7984 */ /* 0x000e280000000c00 */
[----:B------:R-:W1:Y:S04]  /*0330*/  @!P0 LDS R28, [R5+0x80] ;  /* 0x00008000051c8984 */ /* 0x000e680000000800 */
[----:B------:R-:W2:Y:S04]  /*0340*/  LDS R11, [R5+0x100] ;  /* 0x00010000050b7984 */ /* 0x000ea80000000800 */
[----:B------:R-:W3:Y:S04]  /*0350*/  @!P0 LDS R10, [R5+0x180] ;  /* 0x00018000050a8984 */ /* 0x000ee80000000800 */
[----:B------:R-:W4:Y:S04]  /*0360*/  LDS R9, [R5+0x200] ;  /* 0x0002000005097984 */ /* 0x000f280000000800 */
[----:B------:R-:W5:Y:S01]  /*0370*/  @!P0 LDS R8, [R5+0x280] ;  /* 0x0002800005088984 */ /* 0x000f620000000800 */
[C---:B0-----:R-:W-:Y:S01]  /*0380*/  FFMA R26, R12.reuse, R26, R21 ;  /* 0x0000001a0c1a7223 */ /* 0x041fe20000000015 */
[----:B-1----:R-:W-:-:S02]  /*0390*/  @!P0 FFMA R7, R12, R28, R7 ;  /* 0x0000001c0c078223 */ /* 0x002fc40000000007 */
[----:B------:R-:W0:Y:S01]  /*03a0*/  LDS R12, [R5+0x300] ;  /* 0x00030000050c7984 */ /* 0x000e220000000800 */
[----:B--2---:R-:W-:-:S03]  /*03b0*/  FFMA R28, R11, R13, R26 ;  /* 0x0000000d0b1c7223 */ /* 0x004fc6000000001a */
[----:B------:R-:W1:Y:S01]  /*03c0*/  @!P0 LDS R26, [R5+0x380] ;  /* 0x00038000051a8984 */ /* 0x000e620000000800 */
[----:B---3--:R-:W-:-:S03]  /*03d0*/  @!P0 FFMA R7, R10, R13, R7 ;  /* 0x0000000d0a078223 */ /* 0x008fc60000000007 */
[----:B------:R-:W-:Y:S01]  /*03e0*/  LDS R13, [R5+0x400] ;  /* 0x00040000050d7984 */ /* 0x000fe20000000800 */
[----:B----4-:R-:W-:-:S03]  /*03f0*/  FFMA R21, R9, R14, R28 ;  /* 0x0000000e09157223 */ /* 0x010fc6000000001c */
[----:B------:R-:W-:Y:S01]  /*0400*/  @!P0 LDS R28, [R5+0x680] ;  /* 0x00068000051c8984 */ /* 0x000fe20000000800 */
[----:B-----5:R-:W-:-:S03]  /*0410*/  @!P0 FFMA R7, R8, R14, R7 ;  /* 0x0000000e08078223 */ /* 0x020fc60000000007 */
[----:B------:R-:W2:Y:S04]  /*0420*/  LDS.128 R8, [R6+0x10] ;  /* 0x0000100006087984 */ /* 0x000ea80000000c00 */
[----:B------:R-:W-:Y:S01]  /*0430*/  @!P0 LDS R14, [R5+0x580] ;  /* 0x00058000050e8984 */ /* 0x000fe20000000800 */
[----:B0-----:R-:W-:-:S03]  /*0440*/  FFMA R21, R12, R15, R21 ;  /* 0x0000000f0c157223 */ /* 0x001fc60000000015 */
[----:B------:R-:W0:Y:S01]  /*0450*/  @!P0 LDS R12, [R5+0x480] ;  /* 0x00048000050c8984 */ /* 0x000e220000000800 */
[----:B-1----:R-:W-:-:S03]  /*0460*/  @!P0 FFMA R7, R26, R15, R7 ;  /* 0x0000000f1a078223 */ /* 0x002fc60000000007 */
[----:B------:R-:W1:Y:S01]  /*0470*/  LDS R26, [R5+0x500] ;  /* 0x00050000051a7984 */ /* 0x000e620000000800 */
[----:B--2---:R-:W-:-:S03]  /*0480*/  FFMA R21, R8, R13, R21 ;  /* 0x0000000d08157223 */ /* 0x004fc60000000015 */
[----:B------:R-:W2:Y:S01]  /*0490*/  LDS R13, [R5+0x600] ;  /* 0x00060000050d7984 */ /* 0x000ea20000000800 */
[----:B0-----:R-:W-:-:S03]  /*04a0*/  @!P0 FFMA R7, R8, R12, R7 ;  /* 0x0000000c08078223 */ /* 0x001fc60000000007 */
[----:B------:R-:W0:Y:S01]  /*04b0*/  LDS R8, [R5+0x700] ;  /* 0x0007000005087984 */ /* 0x000e220000000800 */
[-C--:B-1----:R-:W-:Y:S01]  /*04c0*/  FFMA R12, R26, R9.reuse, R21 ;  /* 0x000000091a0c7223 */ /* 0x082fe20000000015 */
[----:B------:R-:W-:Y:S02]  /*04d0*/  @!P0 FFMA R7, R14, R9, R7 ;  /* 0x000000090e078223 */ /* 0x000fe40000000007 */
[----:B------:R-:W1:Y:S02]  /*04e0*/  @!P0 LDS R26, [R5+0x780] ;  /* 0x00078000051a8984 */ /* 0x000e640000000800 */
[-C--:B------:R-:W-:Y:S02]  /*04f0*/  @!P0 FFMA R7, R28, R10.reuse, R7 ;  /* 0x0000000a1c078223 */ /* 0x080fe40000000007 */
[----:B------:R-:W-:Y:S04]  /*0500*/  LDS R9, [R5+0x800] ;  /* 0x0008000005097984 */ /* 0x000fe80000000800 */
[----:B------:R-:W-:Y:S01]  /*0510*/  @!P0 LDS R28, [R5+0xa80] ;  /* 0x000a8000051c8984 */ /* 0x000fe20000000800 */
[----:B--2---:R-:W-:-:S03]  /*0520*/  FFMA R21, R13, R10, R12 ;  /* 0x0000000a0d157223 */ /* 0x004fc6000000000c */
        /* <DEDUP_REMOVED lines=26> */
[----:B------:R-:W0:Y:S01]  /*06d0*/  @!P0 LDS R8, [R5+0xf80] ;  /* 0x000f800005088984 */ /* 0x000e220000000800 */
[-C--:B-1----:R-:W-:Y:S01]  /*06e0*/  FFMA R12, R26, R9.reuse, R21 ;  /* 0x000000091a0c7223 */ /* 0x082fe20000000015 */
[----:B------:R-:W-:Y:S02]  /*06f0*/  @!P0 FFMA R7, R28, R9, R7 ;  /* 0x000000091c078223 */ /* 0x000fe40000000007 */
[----:B------:R-:W1:Y:S02]  /*0700*/  LDS R26, [R5+0xf00] ;  /* 0x000f0000051a7984 */ /* 0x000e640000000800 */
[-C--:B------:R-:W-:Y:S02]  /*0710*/  @!P0 FFMA R7, R14, R10.reuse, R7 ;  /* 0x0000000a0e078223 */ /* 0x080fe40000000007 */
[----:B------:R-:W-:Y:S04]  /*0720*/  LDS R9, [R5+0x1000] ;  /* 0x0010000005097984 */ /* 0x000fe80000000800 */
[----:B------:R-:W-:Y:S01]  /*0730*/  LDS R28, [R5+0x1100] ;  /* 0x00110000051c7984 */ /* 0x000fe20000000800 */
[----:B--2---:R-:W-:-:S03]  /*0740*/  FFMA R21, R13, R10, R12 ;  /* 0x0000000a0d157223 */ /* 0x004fc6000000000c */
[----:B------:R-:W2:Y:S04]  /*0750*/  LDS.128 R12, [R6+0x40] ;  /* 0x00004000060c7984 */ /* 0x000ea80000000c00 */
[----:B------:R-:W-:Y:S01]  /*0760*/  @!P0 LDS R10, [R5+0x1280] ;  /* 0x00128000050a8984 */ /* 0x000fe20000000800 */
[----:B0-----:R-:W-:-:S03]  /*0770*/  @!P0 FFMA R7, R8, R11, R7 ;  /* 0x0000000b08078223 */ /* 0x001fc60000000007 */
[----:B------:R-:W-:Y:S01]  /*0780*/  @!P0 LDS R8, [R5+0x1180] ;  /* 0x0011800005088984 */ /* 0x000fe20000000800 */
[----:B-1----:R-:W-:-:S03]  /*0790*/  FFMA R21, R26, R11, R21 ;  /* 0x0000000b1a157223 */ /* 0x002fc60000000015 */
[----:B------:R-:W0:Y:S01]  /*07a0*/  @!P0 LDS R26, [R5+0x1080] ;  /* 0x00108000051a8984 */ /* 0x000e220000000800 */
[----:B--2---:R-:W-:-:S03]  /*07b0*/  FFMA R21, R12, R9, R21 ;  /* 0x000000090c157223 */ /* 0x004fc60000000015 */
[----:B------:R-:W1:Y:S01]  /*07c0*/  LDS R9, [R5+0x1200] ;  /* 0x0012000005097984 */ /* 0x000e620000000800 */
[-C--:B------:R-:W-:Y:S01]  /*07d0*/  FFMA R28, R28, R13.reuse, R21 ;  /* 0x0000000d1c1c7223 */ /* 0x080fe20000000015 */
[----:B0-----:R-:W-:Y:S02]  /*07e0*/  @!P0 FFMA R7, R12, R26, R7 ;  /* 0x0000001a0c078223 */ /* 0x001fe40000000007 */
[----:B------:R-:W0:Y:S02]  /*07f0*/  LDS R12, [R5+0x1300] ;  /* 0x00130000050c7984 */ /* 0x000e240000000800 */
[----:B------:R-:W-:Y:S02]  /*0800*/  @!P0 FFMA R7, R8, R13, R7 ;  /* 0x0000000d08078223 */ /* 0x000fe40000000007 */
[----:B------:R-:W2:Y:S02]  /*0810*/  @!P0 LDS R26, [R5+0x1380] ;  /* 0x00138000051a8984 */ /* 0x000ea40000000800 */
[----:B------:R-:W-:-:S02]  /*0820*/  @!P0 FFMA R7, R10, R14, R7 ;  /* 0x0000000e0a078223 */ /* 0x000fc40000000007 */
[----:B------:R-:W-:Y:S01]  /*0830*/  LDS R13, [R5+0x1400] ;  /* 0x00140000050d7984 */ /* 0x000fe20000000800 */
[----:B-1----:R-:W-:-:S03]  /*0840*/  FFMA R21, R9, R14, R28 ;  /* 0x0000000e09157223 */ /* 0x002fc6000000001c */
[----:B------:R-:W1:Y:S04]  /*0850*/  LDS.128 R8, [R6+0x50] ;  /* 0x0000500006087984 */ /* 0x000e680000000c00 */
[----:B------:R-:W-:Y:S04]  /*0860*/  @!P0 LDS R28, [R5+0x1580] ;  /* 0x00158000051c8984 */ /* 0x000fe80000000800 */
[----:B------:R-:W-:Y:S01]  /*0870*/  @!P0 LDS R14, [R5+0x1680] ;  /* 0x00168000050e8984 */ /* 0x000fe20000000800 */
[----:B0-----:R-:W-:-:S03]  /*0880*/  FFMA R21, R12, R15, R21 ;  /* 0x0000000f0c157223 */ /* 0x001fc60000000015 */
[----:B------:R-:W0:Y:S01]  /*0890*/  @!P0 LDS R12, [R5+0x1480] ;  /* 0x00148000050c8984 */ /* 0x000e220000000800 */
[----:B--2---:R-:W-:-:S03]  /*08a0*/  @!P0 FFMA R7, R26, R15, R7 ;  /* 0x0000000f1a078223 */ /* 0x004fc60000000007 */
[----:B------:R-:W2:Y:S01]  /*08b0*/  LDS R26, [R5+0x1500] ;  /* 0x00150000051a7984 */ /* 0x000ea20000000800 */
[----:B-1----:R-:W-:-:S03]  /*08c0*/  FFMA R21, R8, R13, R21 ;  /* 0x0000000d08157223 */ /* 0x002fc60000000015 */
[----:B------:R-:W1:Y:S01]  /*08d0*/  LDS R13, [R5+0x1600] ;  /* 0x00160000050d7984 */ /* 0x000e620000000800 */
[----:B0-----:R-:W-:-:S03]  /*08e0*/  @!P0 FFMA R7, R8, R12, R7 ;  /* 0x0000000c08078223 */ /* 0x001fc60000000007 */
[----:B------:R-:W0:Y:S01]  /*08f0*/  @!P0 LDS R8, [R5+0x1780] ;  /* 0x0017800005088984 */ /* 0x000e220000000800 */
[-C--:B--2---:R-:W-:Y:S01]  /*0900*/  FFMA R12, R26, R9.reuse, R21 ;  /* 0x000000091a0c7223 */ /* 0x084fe20000000015 */
[----:B------:R-:W-:Y:S02]  /*0910*/  @!P0 FFMA R7, R28, R9, R7 ;  /* 0x000000091c078223 */ /* 0x000fe40000000007 */
[----:B------:R-:W2:Y:S02]  /*0920*/  LDS R26, [R5+0x1700] ;  /* 0x00170000051a7984 */ /* 0x000ea40000000800 */
[-C--:B------:R-:W-:Y:S02]  /*0930*/  @!P0 FFMA R7, R14, R10.reuse, R7 ;  /* 0x0000000a0e078223 */ /* 0x080fe40000000007 */
[----:B------:R-:W-:Y:S01]  /*0940*/  LDS R9, [R5+0x1800] ;  /* 0x0018000005097984 */ /* 0x000fe20000000800 */
[----:B-1----:R-:W-:-:S03]  /*0950*/  FFMA R21, R13, R10, R12 ;  /* 0x0000000a0d157223 */ /* 0x002fc6000000000c */
[----:B------:R-:W1:Y:S04]  /*0960*/  LDS.128 R12, [R6+0x60] ;  /* 0x00006000060c7984 */ /* 0x000e680000000c00 */
[----:B------:R-:W3:Y:S04]  /*0970*/  @!P0 LDS R10, [R5+0x1880] ;  /* 0x00188000050a8984 */ /* 0x000ee80000000800 */
[----:B------:R-:W-:Y:S01]  /*0980*/  @!P0 LDS R28, [R5+0x1a80] ;  /* 0x001a8000051c8984 */ /* 0x000fe20000000800 */
[----:B0-----:R-:W-:-:S03]  /*0990*/  @!P0 FFMA R7, R8, R11, R7 ;  /* 0x0000000b08078223 */ /* 0x001fc60000000007 */
[----:B------:R-:W0:Y:S01]  /*09a0*/  @!P0 LDS R8, [R5+0x1980] ;  /* 0x0019800005088984 */ /* 0x000e220000000800 */
[----:B--2---:R-:W-:-:S03]  /*09b0*/  FFMA R21, R26, R11, R21 ;  /* 0x0000000b1a157223 */ /* 0x004fc60000000015 */
[----:B------:R-:W2:Y:S01]  /*09c0*/  LDS R26, [R5+0x1900] ;  /* 0x00190000051a7984 */ /* 0x000ea20000000800 */
[----:B-1----:R-:W-:-:S03]  /*09d0*/  FFMA R21, R12, R9, R21 ;  /* 0x000000090c157223 */ /* 0x002fc60000000015 */
[----:B------:R-:W1:Y:S01]  /*09e0*/  LDS R9, [R5+0x1a00] ;  /* 0x001a000005097984 */ /* 0x000e620000000800 */
[----:B---3--:R-:W-:-:S03]  /*09f0*/  @!P0 FFMA R7, R12, R10, R7 ;  /* 0x0000000a0c078223 */ /* 0x008fc60000000007 */
[----:B------:R-:W3:Y:S01]  /*0a00*/  LDS R12, [R5+0x1b00] ;  /* 0x001b0000050c7984 */ /* 0x000ee20000000800 */
[-C--:B0-----:R-:W-:Y:S01]  /*0a10*/  @!P0 FFMA R7, R8, R13.reuse, R7 ;  /* 0x0000000d08078223 */ /* 0x081fe20000000007 */
[----:B--2---:R-:W-:-:S03]  /*0a20*/  FFMA R10, R26, R13, R21 ;  /* 0x0000000d1a0a7223 */ /* 0x004fc60000000015 */
[-C--:B------:R-:W-:Y:S01]  /*0a30*/  @!P0 FFMA R7, R28, R14.reuse, R7 ;  /* 0x0000000e1c078223 */ /* 0x080fe20000000007 */
[----:B------:R-:W0:Y:S04]  /*0a40*/  @!P0 LDS R26, [R5+0x1b80] ;  /* 0x001b8000051a8984 */ /* 0x000e280000000800 */
[----:B------:R-:W-:Y:S01]  /*0a50*/  LDS R13, [R5+0x1c00] ;  /* 0x001c0000050d7984 */ /* 0x000fe20000000800 */
[----:B-1----:R-:W-:-:S03]  /*0a60*/  FFMA R21, R9, R14, R10 ;  /* 0x0000000e09157223 */ /* 0x002fc6000000000a */
[----:B------:R-:W1:Y:S01]  /*0a70*/  LDS.128 R8, [R6+0x70] ;  /* 0x0000700006087984 */ /* 0x000e620000000c00 */
[----:B---3--:R-:W-:-:S03]  /*0a80*/  FFMA R21, R12, R15, R21 ;  /* 0x0000000f0c157223 */ /* 0x008fc60000000015 */
[----:B------:R-:W2:Y:S04]  /*0a90*/  @!P0 LDS R28, [R5+0x1c80] ;  /* 0x001c8000051c8984 */ /* 0x000ea80000000800 */
[----:B------:R-:W3:Y:S04]  /*0aa0*/  LDS R12, [R5+0x1d00] ;  /* 0x001d0000050c7984 */ /* 0x000ee80000000800 */
[----:B------:R-:W4:Y:S01]  /*0ab0*/  @!P0 LDS R14, [R5+0x1d80] ;  /* 0x001d8000050e8984 */ /* 0x000f220000000800 */
[----:B0-----:R-:W-:-:S03]  /*0ac0*/  @!P0 FFMA R7, R26, R15, R7 ;  /* 0x0000000f1a078223 */ /* 0x001fc60000000007 */
[----:B------:R-:W0:Y:S01]  /*0ad0*/  @!P0 LDS R26, [R5+0x1e80] ;  /* 0x001e8000051a8984 */ /* 0x000e220000000800 */
[----:B-1----:R-:W-:-:S03]  /*0ae0*/  FFMA R21, R8, R13, R21 ;  /* 0x0000000d08157223 */ /* 0x002fc60000000015 */
[----:B------:R-:W1:Y:S01]  /*0af0*/  LDS R13, [R5+0x1e00] ;  /* 0x001e0000050d7984 */ /* 0x000e620000000800 */
[----:B--2---:R-:W-:-:S03]  /*0b00*/  @!P0 FFMA R7, R8, R28, R7 ;  /* 0x0000001c08078223 */ /* 0x004fc60000000007 */
[----:B------:R-:W2:Y:S01]  /*0b10*/  LDS R28, [R5+0x1f00] ;  /* 0x001f0000051c7984 */ /* 0x000ea20000000800 */
[----:B---3--:R-:W-:Y:S01]  /*0b20*/  FFMA R21, R12, R9, R21 ;  /* 0x000000090c157223 */ /* 0x008fe20000000015 */
[----:B------:R-:W-:Y:S02]  /*0b30*/  I2FP.F32.U32 R12, R3 ;  /* 0x00000003000c7245 */ /* 0x000fe40000201000 */
[----:B------:R-:W3:Y:S01]  /*0b40*/  @!P0 LDS R8, [R5+0x1f80] ;  /* 0x001f800005088984 */ /* 0x000ee20000000800 */
[----:B----4-:R-:W-:Y:S01]  /*0b50*/  @!P0 FFMA R7, R14, R9, R7 ;  /* 0x000000090e078223 */ /* 0x010fe20000000007 */
[----:B------:R-:W-:Y:S01]  /*0b60*/  BAR.SYNC.DEFER_BLOCKING 0x0 ;  /* 0x0000000000007b1d */ /* 0x000fe20000010000 */
[----:B------:R-:W-:Y:S02]  /*0b70*/  FSETP.GT.AND P1, PT, R17, R12, PT ;  /* 0x0000000c1100720b */ /* 0x000fe40003f24000 */
[-C--:B0-----:R-:W-:Y:S01]  /*0b80*/  @!P0 FFMA R7, R26, R10.reuse, R7 ;  /* 0x0000000a1a078223 */ /* 0x081fe20000000007 */
[----:B-1----:R-:W-:-:S04]  /*0b90*/  FFMA R21, R13, R10, R21 ;  /* 0x0000000a0d157223 */ /* 0x002fc80000000015 */
[-C--:B--2---:R-:W-:Y:S01]  /*0ba0*/  FFMA R21, R28, R11.reuse, R21 ;  /* 0x0000000b1c157223 */ /* 0x084fe20000000015 */
[----:B---3--:R-:W-:-:S05]  /*0bb0*/  @!P0 FFMA R7, R8, R11, R7 ;  /* 0x0000000b08078223 */ /* 0x008fca0000000007 */
[----:B------:R-:W-:Y:S05]  /*0bc0*/  @P1 BRA `(.L_x_1) ;  /* 0xfffffff400941947 */ /* 0x000fea000383ffff */
.L_x_0:
[----:B------:R-:W0:Y:S01]  /*0bd0*/  LDC.64 R2, c[0x0][0x390] ;  /* 0x0000e400ff027b82 */ /* 0x000e220000000a00 */
[----:B------:R-:W-:Y:S01]  /*0be0*/  ISETP.GE.AND P0, PT, R18, UR7, PT ;  /* 0x0000000712007c0c */ /* 0x000fe2000bf06270 */
[----:B------:R-:W-:-:S04]  /*0bf0*/  IMAD R19, R20, UR7, R19 ;  /* 0x0000000714137c24 */ /* 0x000fc8000f8e0213 */
[----:B0-----:R-:W-:-:S05]  /*0c00*/  IMAD.WIDE R2, R19, 0x4, R2 ;  /* 0x0000000413027825 */ /* 0x001fca00078e0202 */
[----:B------:R0:W-:Y:S03]  /*0c10*/  STG.E desc[UR10][R2.64], R21 ;  /* 0x0000001502007986 */ /* 0x0001e6000c10190a */
[----:B------:R-:W-:Y:S05]  /*0c20*/  @P0 EXIT ;  /* 0x000000000000094d */ /* 0x000fea0003800000 */
[----:B------:R-:W-:Y:S01]  /*0c30*/  STG.E desc[UR10][R2.64+0x80], R7 ;  /* 0x0000800702007986 */ /* 0x000fe2000c10190a */
[----:B------:R-:W-:Y:S05]  /*0c40*/  EXIT ;  /* 0x000000000000794d */ /* 0x000fea0003800000 */
.L_x_2:
[----:B------:R-:W-:-:S00]  /*0c50*/  BRA `(.L_x_2) ;  /* 0xfffffffc00fc7947 */ /* 0x000fc0000383ffff */
[----:B------:R-:W-:-:S00]  /*0c60*/  NOP ;  /* 0x0000000000007918 */ /* 0x000fc00000000000 */
        /* <DEDUP_REMOVED lines=9> */
.L_x_3:


//--------------------- .nv.shared._Z20tiledMatMulOptimizedPKfS0_Pfi --------------------------
	.section	.nv.shared._Z20tiledMatMulOptimizedPKfS0_Pfi,"aw",@nobits
	.sectionflags	@""
	.align	4
.nv.shared._Z20tiledMatMulOptimizedPKfS0_Pfi:
	.zero		13312


//--------------------- .nv.shared.reserved.0     --------------------------
	.section	.nv.shared.reserved.0,"aw",@nobits
	.weak		__nv_reservedSMEM_offset_0_alias
	.size		__nv_reservedSMEM_offset_0_alias, 0, 64
	.other		__nv_reservedSMEM_offset_0_alias,@"STO_CUDA_RESERVED_SHARED STV_DEFAULT"
__nv_reservedSMEM_offset_0_alias:
	.zero		0
	.zero		64


//--------------------- .nv.constant0._Z20tiledMatMulOptimizedPKfS0_Pfi --------------------------
	.section	.nv.constant0._Z20tiledMatMulOptimizedPKfS0_Pfi,"a",@progbits
	.sectionflags	@""
	.align	4
.nv.constant0._Z20tiledMatMulOptimizedPKfS0_Pfi:
	.zero		924


//--------------------- SYMBOLS --------------------------

	.type		.nv.reservedSmem.offset0,@object
	.size		.nv.reservedSmem.offset0,0x4
	.type		.nv.reservedSmem.cap,@object
	.size		.nv.reservedSmem.cap,0x4
